//
// Generated by NVIDIA NVVM Compiler
//
// Compiler Build ID: CL-36424714
// Cuda compilation tools, release 13.0, V13.0.88
// Based on NVVM 20.0.0
//

.version 9.0
.target sm_100
.address_size 64

	// .globl	_Z16multiplyMatricesPfS_S_iii

.visible .entry _Z16multiplyMatricesPfS_S_iii(
	.param .u64 .ptr .align 1 _Z16multiplyMatricesPfS_S_iii_param_0,
	.param .u64 .ptr .align 1 _Z16multiplyMatricesPfS_S_iii_param_1,
	.param .u64 .ptr .align 1 _Z16multiplyMatricesPfS_S_iii_param_2,
	.param .u32 _Z16multiplyMatricesPfS_S_iii_param_3,
	.param .u32 _Z16multiplyMatricesPfS_S_iii_param_4,
	.param .u32 _Z16multiplyMatricesPfS_S_iii_param_5
)
{
	.reg .pred 	%p<13>;
	.reg .b32 	%r<41>;
	.reg .b32 	%f<68>;
	.reg .b64 	%rd<53>;

	ld.param.u64 	%rd7, [_Z16multiplyMatricesPfS_S_iii_param_0];
	ld.param.u64 	%rd8, [_Z16multiplyMatricesPfS_S_iii_param_1];
	ld.param.u64 	%rd6, [_Z16multiplyMatricesPfS_S_iii_param_2];
	ld.param.u32 	%r18, [_Z16multiplyMatricesPfS_S_iii_param_3];
	ld.param.u32 	%r20, [_Z16multiplyMatricesPfS_S_iii_param_4];
	ld.param.u32 	%r19, [_Z16multiplyMatricesPfS_S_iii_param_5];
	cvta.to.global.u64 	%rd1, %rd8;
	cvta.to.global.u64 	%rd2, %rd7;
	mov.u32 	%r21, %ctaid.y;
	mov.u32 	%r22, %ntid.y;
	mov.u32 	%r23, %tid.y;
	mad.lo.s32 	%r1, %r21, %r22, %r23;
	mov.u32 	%r24, %ctaid.x;
	mov.u32 	%r25, %ntid.x;
	mov.u32 	%r26, %tid.x;
	mad.lo.s32 	%r2, %r24, %r25, %r26;
	setp.ge.s32 	%p1, %r1, %r20;
	setp.ge.s32 	%p2, %r2, %r18;
	or.pred  	%p3, %p2, %p1;
	@%p3 bra 	$L__BB0_14;
	setp.lt.s32 	%p4, %r19, 1;
	mov.f32 	%f67, 0f00000000;
	@%p4 bra 	$L__BB0_13;
	mul.lo.s32 	%r3, %r19, %r1;
	and.b32  	%r4, %r19, 7;
	setp.lt.u32 	%p5, %r19, 8;
	mov.f32 	%f67, 0f00000000;
	mov.b32 	%r39, 0;
	@%p5 bra 	$L__BB0_5;
	and.b32  	%r39, %r19, 2147483640;
	neg.s32 	%r37, %r39;
	shl.b32 	%r7, %r18, 3;
	mul.wide.u32 	%rd9, %r3, 4;
	add.s64 	%rd10, %rd9, %rd2;
	add.s64 	%rd52, %rd10, 16;
	mov.f32 	%f67, 0f00000000;
	mul.wide.s32 	%rd13, %r18, 4;
	mov.u32 	%r36, %r2;
$L__BB0_4:
	.pragma "nounroll";
	ld.global.f32 	%f17, [%rd52+-16];
	mul.wide.s32 	%rd11, %r36, 4;
	add.s64 	%rd12, %rd1, %rd11;
	ld.global.f32 	%f18, [%rd12];
	fma.rn.f32 	%f19, %f17, %f18, %f67;
	ld.global.f32 	%f20, [%rd52+-12];
	add.s64 	%rd14, %rd12, %rd13;
	ld.global.f32 	%f21, [%rd14];
	fma.rn.f32 	%f22, %f20, %f21, %f19;
	ld.global.f32 	%f23, [%rd52+-8];
	add.s64 	%rd15, %rd14, %rd13;
	ld.global.f32 	%f24, [%rd15];
	fma.rn.f32 	%f25, %f23, %f24, %f22;
	ld.global.f32 	%f26, [%rd52+-4];
	add.s64 	%rd16, %rd15, %rd13;
	ld.global.f32 	%f27, [%rd16];
	fma.rn.f32 	%f28, %f26, %f27, %f25;
	ld.global.f32 	%f29, [%rd52];
	add.s64 	%rd17, %rd16, %rd13;
	ld.global.f32 	%f30, [%rd17];
	fma.rn.f32 	%f31, %f29, %f30, %f28;
	ld.global.f32 	%f32, [%rd52+4];
	add.s64 	%rd18, %rd17, %rd13;
	ld.global.f32 	%f33, [%rd18];
	fma.rn.f32 	%f34, %f32, %f33, %f31;
	ld.global.f32 	%f35, [%rd52+8];
	add.s64 	%rd19, %rd18, %rd13;
	ld.global.f32 	%f36, [%rd19];
	fma.rn.f32 	%f37, %f35, %f36, %f34;
	ld.global.f32 	%f38, [%rd52+12];
	add.s64 	%rd20, %rd19, %rd13;
	ld.global.f32 	%f39, [%rd20];
	fma.rn.f32 	%f67, %f38, %f39, %f37;
	add.s32 	%r37, %r37, 8;
	add.s32 	%r36, %r36, %r7;
	add.s64 	%rd52, %rd52, 32;
	setp.ne.s32 	%p6, %r37, 0;
	@%p6 bra 	$L__BB0_4;
$L__BB0_5:
	setp.eq.s32 	%p7, %r4, 0;
	@%p7 bra 	$L__BB0_13;
	and.b32  	%r13, %r19, 3;
	setp.lt.u32 	%p8, %r4, 4;
	@%p8 bra 	$L__BB0_8;
	add.s32 	%r28, %r39, %r3;
	mul.wide.u32 	%rd21, %r28, 4;
	add.s64 	%rd22, %rd2, %rd21;
	ld.global.f32 	%f41, [%rd22];
	mad.lo.s32 	%r29, %r39, %r18, %r2;
	mul.wide.s32 	%rd23, %r29, 4;
	add.s64 	%rd24, %rd1, %rd23;
	ld.global.f32 	%f42, [%rd24];
	fma.rn.f32 	%f43, %f41, %f42, %f67;
	cvt.u64.u32 	%rd25, %r3;
	cvt.u64.u32 	%rd26, %r39;
	add.s64 	%rd27, %rd26, %rd25;
	shl.b64 	%rd28, %rd27, 2;
	add.s64 	%rd29, %rd2, %rd28;
	ld.global.f32 	%f44, [%rd29+4];
	mul.wide.s32 	%rd30, %r18, 4;
	add.s64 	%rd31, %rd24, %rd30;
	ld.global.f32 	%f45, [%rd31];
	fma.rn.f32 	%f46, %f44, %f45, %f43;
	ld.global.f32 	%f47, [%rd29+8];
	add.s64 	%rd32, %rd31, %rd30;
	ld.global.f32 	%f48, [%rd32];
	fma.rn.f32 	%f49, %f47, %f48, %f46;
	ld.global.f32 	%f50, [%rd29+12];
	add.s64 	%rd33, %rd32, %rd30;
	ld.global.f32 	%f51, [%rd33];
	fma.rn.f32 	%f67, %f50, %f51, %f49;
	add.s32 	%r39, %r39, 4;
$L__BB0_8:
	setp.eq.s32 	%p9, %r13, 0;
	@%p9 bra 	$L__BB0_13;
	setp.eq.s32 	%p10, %r13, 1;
	@%p10 bra 	$L__BB0_11;
	add.s32 	%r30, %r39, %r3;
	mul.wide.u32 	%rd34, %r30, 4;
	add.s64 	%rd35, %rd2, %rd34;
	ld.global.f32 	%f53, [%rd35];
	mad.lo.s32 	%r31, %r39, %r18, %r2;
	mul.wide.s32 	%rd36, %r31, 4;
	add.s64 	%rd37, %rd1, %rd36;
	ld.global.f32 	%f54, [%rd37];
	fma.rn.f32 	%f55, %f53, %f54, %f67;
	cvt.u64.u32 	%rd38, %r3;
	cvt.u64.u32 	%rd39, %r39;
	add.s64 	%rd40, %rd39, %rd38;
	shl.b64 	%rd41, %rd40, 2;
	add.s64 	%rd42, %rd2, %rd41;
	ld.global.f32 	%f56, [%rd42+4];
	mul.wide.s32 	%rd43, %r18, 4;
	add.s64 	%rd44, %rd37, %rd43;
	ld.global.f32 	%f57, [%rd44];
	fma.rn.f32 	%f67, %f56, %f57, %f55;
	add.s32 	%r39, %r39, 2;
$L__BB0_11:
	and.b32  	%r32, %r19, 1;
	setp.eq.b32 	%p11, %r32, 1;
	not.pred 	%p12, %p11;
	@%p12 bra 	$L__BB0_13;
	add.s32 	%r33, %r39, %r3;
	mul.wide.u32 	%rd45, %r33, 4;
	add.s64 	%rd46, %rd2, %rd45;
	ld.global.f32 	%f58, [%rd46];
	mad.lo.s32 	%r34, %r39, %r18, %r2;
	mul.wide.s32 	%rd47, %r34, 4;
	add.s64 	%rd48, %rd1, %rd47;
	ld.global.f32 	%f59, [%rd48];
	fma.rn.f32 	%f67, %f58, %f59, %f67;
$L__BB0_13:
	mad.lo.s32 	%r35, %r18, %r1, %r2;
	cvta.to.global.u64 	%rd49, %rd6;
	mul.wide.s32 	%rd50, %r35, 4;
	add.s64 	%rd51, %rd49, %rd50;
	st.global.f32 	[%rd51], %f67;
$L__BB0_14:
	ret;

}


// ===== COMPILED SASS (sm_100) =====

	.target	sm_100

	.elftype	@"ET_EXEC"


//--------------------- .note.nv.tkinfo           --------------------------
	.section	.note.nv.tkinfo,"",@"SHT_NOTE"
	.sectionflags	@"SHF_NOTE_NV_TKINFO"
	.tkinfo
        /*0018*/ 	.word	0x00000002
        /*0030*/ 	.string	""
        /*0030*/ 	.string	"ptxas"
        /*0030*/ 	.string	"Cuda compilation tools, release 13.0, V13.0.88"
        /*0030*/ 	.string	"Build cuda_13.0.r13.0/compiler.36424714_0"
        /*0030*/ 	.string	"-arch sm_100 -m 64 "



//--------------------- .note.nv.cuinfo           --------------------------
	.section	.note.nv.cuinfo,"",@"SHT_NOTE"
	.sectionflags	@"SHF_NOTE_NV_CUINFO"
        /*0018*/ 	.short	0x0002
        /*001a*/ 	.short	0x0064
        /*001c*/ 	.short	0x0082
	.zero		2


//--------------------- .nv.info                  --------------------------
	.section	.nv.info,"",@"SHT_CUDA_INFO"
	.align	4


	//----- nvinfo : EIATTR_REGCOUNT
	.align		4
        /*0000*/ 	.byte	0x04, 0x2f
        /*0002*/ 	.short	(.L_1 - .L_0)
	.align		4
.L_0:
        /*0004*/ 	.word	index@(_Z16multiplyMatricesPfS_S_iii)
        /*0008*/ 	.word	0x00000020


	//----- nvinfo : EIATTR_FRAME_SIZE
	.align		4
.L_1:
        /*000c*/ 	.byte	0x04, 0x11
        /*000e*/ 	.short	(.L_3 - .L_2)
	.align		4
.L_2:
        /*0010*/ 	.word	index@(_Z16multiplyMatricesPfS_S_iii)
        /*0014*/ 	.word	0x00000000


	//----- nvinfo : EIATTR_MIN_STACK_SIZE
	.align		4
.L_3:
        /*0018*/ 	.byte	0x04, 0x12
        /*001a*/ 	.short	(.L_5 - .L_4)
	.align		4
.L_4:
        /*001c*/ 	.word	index@(_Z16multiplyMatricesPfS_S_iii)
        /*0020*/ 	.word	0x00000000
.L_5:


//--------------------- .nv.compat                --------------------------
	.section	.nv.compat,"",@"SHT_CUDA_COMPAT_INFO"
	.align	4
        /*0000*/ 	.byte	0x02, 0x09, 0x00, 0x00, 0x02, 0x02, 0x01, 0x00, 0x02, 0x05, 0x05, 0x00, 0x03, 0x07, 0x01, 0x01
        /*0010*/ 	.byte	0x02, 0x03, 0x00, 0x00, 0x02, 0x06, 0x01, 0x00, 0x04, 0x0b, 0x08, 0x00, 0x09, 0x00, 0x00, 0x00
        /*0020*/ 	.byte	0x00, 0x00, 0x00, 0x00


//--------------------- .nv.info._Z16multiplyMatricesPfS_S_iii --------------------------
	.section	.nv.info._Z16multiplyMatricesPfS_S_iii,"",@"SHT_CUDA_INFO"
	.sectionflags	@""
	.align	4


	//----- nvinfo : EIATTR_CUDA_API_VERSION
	.align		4
        /*0000*/ 	.byte	0x04, 0x37
        /*0002*/ 	.short	(.L_7 - .L_6)
.L_6:
        /*0004*/ 	.word	0x00000082


	//----- nvinfo : EIATTR_KPARAM_INFO
	.align		4
.L_7:
        /*0008*/ 	.byte	0x04, 0x17
        /*000a*/ 	.short	(.L_9 - .L_8)
.L_8:
        /*000c*/ 	.word	0x00000000
        /*0010*/ 	.short	0x0005
        /*0012*/ 	.short	0x0020
        /*0014*/ 	.byte	0x00, 0xf0, 0x11, 0x00


	//----- nvinfo : EIATTR_KPARAM_INFO
	.align		4
.L_9:
        /*0018*/ 	.byte	0x04, 0x17
        /*001a*/ 	.short	(.L_11 - .L_10)
.L_10:
        /*001c*/ 	.word	0x00000000
        /*0020*/ 	.short	0x0004
        /*0022*/ 	.short	0x001c
        /*0024*/ 	.byte	0x00, 0xf0, 0x11, 0x00


	//----- nvinfo : EIATTR_KPARAM_INFO
	.align		4
.L_11:
        /*0028*/ 	.byte	0x04, 0x17
        /*002a*/ 	.short	(.L_13 - .L_12)
.L_12:
        /*002c*/ 	.word	0x00000000
        /*0030*/ 	.short	0x0003
        /*0032*/ 	.short	0x0018
        /*0034*/ 	.byte	0x00, 0xf0, 0x11, 0x00


	//----- nvinfo : EIATTR_KPARAM_INFO
	.align		4
.L_13:
        /*0038*/ 	.byte	0x04, 0x17
        /*003a*/ 	.short	(.L_15 - .L_14)
.L_14:
        /*003c*/ 	.word	0x00000000
        /*0040*/ 	.short	0x0002
        /*0042*/ 	.short	0x0010
        /*0044*/ 	.byte	0x00, 0xf5, 0x21, 0x00


	//----- nvinfo : EIATTR_KPARAM_INFO
	.align		4
.L_15:
        /*0048*/ 	.byte	0x04, 0x17
        /*004a*/ 	.short	(.L_17 - .L_16)
.L_16:
        /*004c*/ 	.word	0x00000000
        /*0050*/ 	.short	0x0001
        /*0052*/ 	.short	0x0008
        /*0054*/ 	.byte	0x00, 0xf5, 0x21, 0x00


	//----- nvinfo : EIATTR_KPARAM_INFO
	.align		4
.L_17:
        /*0058*/ 	.byte	0x04, 0x17
        /*005a*/ 	.short	(.L_19 - .L_18)
.L_18:
        /*005c*/ 	.word	0x00000000
        /*0060*/ 	.short	0x0000
        /*0062*/ 	.short	0x0000
        /*0064*/ 	.byte	0x00, 0xf5, 0x21, 0x00


	//----- nvinfo : EIATTR_SPARSE_MMA_MASK
	.align		4
.L_19:
        /*0068*/ 	.byte	0x03, 0x50
        /*006a*/ 	.short	0x0000


	//----- nvinfo : EIATTR_MAXREG_COUNT
	.align		4
        /*006c*/ 	.byte	0x03, 0x1b
        /*006e*/ 	.short	0x00ff


	//----- nvinfo : EIATTR_MERCURY_ISA_VERSION
	.align		4
        /*0070*/ 	.byte	0x03, 0x5f
        /*0072*/ 	.short	0x0101


	//----- nvinfo : EIATTR_VRC_CTA_INIT_COUNT
	.align		4
        /*0074*/ 	.byte	0x02, 0x4a
	.zero		1
	.zero		1


	//----- nvinfo : EIATTR_EXIT_INSTR_OFFSETS
	.align		4
        /*0078*/ 	.byte	0x04, 0x1c
        /*007a*/ 	.short	(.L_21 - .L_20)


	//   ....[0]....
.L_20:
        /*007c*/ 	.word	0x000000c0


	//   ....[1]....
        /*0080*/ 	.word	0x000008e0


	//----- nvinfo : EIATTR_CBANK_PARAM_SIZE
	.align		4
.L_21:
        /*0084*/ 	.byte	0x03, 0x19
        /*0086*/ 	.short	0x0024


	//----- nvinfo : EIATTR_PARAM_CBANK
	.align		4
        /*0088*/ 	.byte	0x04, 0x0a
        /*008a*/ 	.short	(.L_23 - .L_22)
	.align		4
.L_22:
        /*008c*/ 	.word	index@(.nv.constant0._Z16multiplyMatricesPfS_S_iii)
        /*0090*/ 	.short	0x0380
        /*0092*/ 	.short	0x0024


	//----- nvinfo : EIATTR_SW_WAR
	.align		4
.L_23:
        /*0094*/ 	.byte	0x04, 0x36
        /*0096*/ 	.short	(.L_25 - .L_24)
.L_24:
        /*0098*/ 	.word	0x00000008
.L_25:


//--------------------- .nv.callgraph             --------------------------
	.section	.nv.callgraph,"",@"SHT_CUDA_CALLGRAPH"
	.align	4
	.sectionentsize	8
	.align		4
        /*0000*/ 	.word	0x00000000
	.align		4
        /*0004*/ 	.word	0xffffffff
	.align		4
        /*0008*/ 	.word	0x00000000
	.align		4
        /*000c*/ 	.word	0xfffffffe
	.align		4
        /*0010*/ 	.word	0x00000000
	.align		4
        /*0014*/ 	.word	0xfffffffd
	.align		4
        /*0018*/ 	.word	0x00000000
	.align		4
        /*001c*/ 	.word	0xfffffffc


//--------------------- .text._Z16multiplyMatricesPfS_S_iii --------------------------
	.section	.text._Z16multiplyMatricesPfS_S_iii,"ax",@progbits
	.align	128
        .global         _Z16multiplyMatricesPfS_S_iii
        .type           _Z16multiplyMatricesPfS_S_iii,@function
        .size           _Z16multiplyMatricesPfS_S_iii,(.L_x_5 - _Z16multiplyMatricesPfS_S_iii)
        .other          _Z16multiplyMatricesPfS_S_iii,@"STO_CUDA_ENTRY STV_DEFAULT"
_Z16multiplyMatricesPfS_S_iii:
.text._Z16multiplyMatricesPfS_S_iii:
[----:B------:R-:W-:Y:S01]  /*0000*/  LDC R1, c[0x0][0x37c] ;  /* 0x0000df00ff017b82 */ /* 0x000fe20000000800 */
[----:B------:R-:W0:Y:S07]  /*0010*/  S2R R5, SR_TID.Y ;  /* 0x0000000000057919 */ /* 0x000e2e0000002200 */
[----:B------:R-:W0:Y:S01]  /*0020*/  S2UR UR4, SR_CTAID.Y ;  /* 0x00000000000479c3 */ /* 0x000e220000002600 */
[----:B------:R-:W1:Y:S07]  /*0030*/  S2R R4, SR_TID.X ;  /* 0x0000000000047919 */ /* 0x000e6e0000002100 */
[----:B------:R-:W0:Y:S08]  /*0040*/  LDC R0, c[0x0][0x364] ;  /* 0x0000d900ff007b82 */ /* 0x000e300000000800 */
[----:B------:R-:W1:Y:S08]  /*0050*/  S2UR UR5, SR_CTAID.X ;  /* 0x00000000000579c3 */ /* 0x000e700000002500 */
[----:B------:R-:W1:Y:S08]  /*0060*/  LDC R19, c[0x0][0x360] ;  /* 0x0000d800ff137b82 */ /* 0x000e700000000800 */
[----:B------:R-:W2:Y:S01]  /*0070*/  LDC.64 R2, c[0x0][0x398] ;  /* 0x0000e600ff027b82 */ /* 0x000ea20000000a00 */
[----:B0-----:R-:W-:-:S02]  /*0080*/  IMAD R0, R0, UR4, R5 ;  /* 0x0000000400007c24 */ /* 0x001fc4000f8e0205 */
[----:B-1----:R-:W-:-:S03]  /*0090*/  IMAD R19, R19, UR5, R4 ;  /* 0x0000000513137c24 */ /* 0x002fc6000f8e0204 */
[----:B--2---:R-:W-:-:S04]  /*00a0*/  ISETP.GE.AND P0, PT, R0, R3, PT ;  /* 0x000000030000720c */ /* 0x004fc80003f06270 */
[----:B------:R-:W-:-:S13]  /*00b0*/  ISETP.GE.OR P0, PT, R19, R2, P0 ;  /* 0x000000021300720c */ /* 0x000fda0000706670 */
[----:B------:R-:W-:Y:S05]  /*00c0*/  @P0 EXIT ;  /* 0x000000000000094d */ /* 0x000fea0003800000 */
[----:B------:R-:W0:Y:S01]  /*00d0*/  LDC R3, c[0x0][0x3a0] ;  /* 0x0000e800ff037b82 */ /* 0x000e220000000800 */
[----:B------:R-:W1:Y:S01]  /*00e0*/  LDCU.64 UR4, c[0x0][0x358] ;  /* 0x00006b00ff0477ac */ /* 0x000e620008000a00 */
[----:B------:R-:W-:Y:S01]  /*00f0*/  HFMA2 R24, -RZ, RZ, 0, 0 ;  /* 0x00000000ff187431 */ /* 0x000fe200000001ff */
[----:B0-----:R-:W-:-:S13]  /*0100*/  ISETP.GE.AND P0, PT, R3, 0x1, PT ;  /* 0x000000010300780c */ /* 0x001fda0003f06270 */
[----:B-1----:R-:W-:Y:S05]  /*0110*/  @!P0 BRA `(.L_x_0) ;  /* 0x0000000400e08947 */ /* 0x002fea0003800000 */
[C---:B------:R-:W-:Y:S01]  /*0120*/  ISETP.GE.U32.AND P1, PT, R3.reuse, 0x8, PT ;  /* 0x000000080300780c */ /* 0x040fe20003f26070 */
[----:B------:R-:W-:Y:S01]  /*0130*/  IMAD R18, R0, R3, RZ ;  /* 0x0000000300127224 */ /* 0x000fe200078e02ff */
[----:B------:R-:W-:Y:S02]  /*0140*/  LOP3.LUT R27, R3, 0x7, RZ, 0xc0, !PT ;  /* 0x00000007031b7812 */ /* 0x000fe400078ec0ff */
[----:B------:R-:W-:Y:S02]  /*0150*/  MOV R24, RZ ;  /* 0x000000ff00187202 */ /* 0x000fe40000000f00 */
[----:B------:R-:W-:Y:S02]  /*0160*/  ISETP.NE.AND P0, PT, R27, RZ, PT ;  /* 0x000000ff1b00720c */ /* 0x000fe40003f05270 */
[----:B------:R-:W-:-:S05]  /*0170*/  MOV R23, RZ ;  /* 0x000000ff00177202 */ /* 0x000fca0000000f00 */
[----:B------:R-:W-:Y:S06]  /*0180*/  @!P1 BRA `(.L_x_1) ;  /* 0x0000000000c49947 */ /* 0x000fec0003800000 */
[----:B------:R-:W0:Y:S01]  /*0190*/  LDC.64 R4, c[0x0][0x380] ;  /* 0x0000e000ff047b82 */ /* 0x000e220000000a00 */
[----:B------:R-:W-:Y:S02]  /*01a0*/  LOP3.LUT R23, R3, 0x7ffffff8, RZ, 0xc0, !PT ;  /* 0x7ffffff803177812 */ /* 0x000fe400078ec0ff */
[----:B------:R-:W-:Y:S02]  /*01b0*/  MOV R24, RZ ;  /* 0x000000ff00187202 */ /* 0x000fe40000000f00 */
[----:B------:R-:W-:Y:S02]  /*01c0*/  MOV R21, R19 ;  /* 0x0000001300157202 */ /* 0x000fe40000000f00 */
[----:B------:R-:W-:Y:S01]  /*01d0*/  IADD3 R20, PT, PT, -R23, RZ, RZ ;  /* 0x000000ff17147210 */ /* 0x000fe20007ffe1ff */
[----:B0-----:R-:W-:-:S03]  /*01e0*/  IMAD.WIDE.U32 R4, R18, 0x4, R4 ;  /* 0x0000000412047825 */ /* 0x001fc600078e0004 */
[----:B------:R-:W-:-:S04]  /*01f0*/  IADD3 R6, P1, PT, R4, 0x10, RZ ;  /* 0x0000001004067810 */ /* 0x000fc80007f3e0ff */
[----:B------:R-:W-:-:S09]  /*0200*/  IADD3.X R7, PT, PT, RZ, R5, RZ, P1, !PT ;  /* 0x00000005ff077210 */ /* 0x000fd20000ffe4ff */
.L_x_2:
[----:B------:R-:W0:Y:S01]  /*0210*/  LDC.64 R16, c[0x0][0x388] ;  /* 0x0000e200ff107b82 */ /* 0x000e220000000a00 */
[----:B------:R-:W-:Y:S02]  /*0220*/  MOV R4, R6 ;  /* 0x0000000600047202 */ /* 0x000fe40000000f00 */
[----:B------:R-:W-:-:S05]  /*0230*/  MOV R5, R7 ;  /* 0x0000000700057202 */ /* 0x000fca0000000f00 */
[----:B------:R-:W2:Y:S04]  /*0240*/  LDG.E R25, desc[UR4][R4.64+-0x10] ;  /* 0xfffff00404197981 */ /* 0x000ea8000c1e1900 */
[----:B------:R-:W3:Y:S04]  /*0250*/  LDG.E R22, desc[UR4][R4.64+-0xc] ;  /* 0xfffff40404167981 */ /* 0x000ee8000c1e1900 */
[----:B------:R-:W4:Y:S04]  /*0260*/  LDG.E R29, desc[UR4][R4.64+-0x8] ;  /* 0xfffff804041d7981 */ /* 0x000f28000c1e1900 */
[----:B------:R-:W5:Y:S01]  /*0270*/  LDG.E R28, desc[UR4][R4.64+-0x4] ;  /* 0xfffffc04041c7981 */ /* 0x000f62000c1e1900 */
[----:B0-----:R-:W-:-:S05]  /*0280*/  IMAD.WIDE R16, R21, 0x4, R16 ;  /* 0x0000000415107825 */ /* 0x001fca00078e0210 */
[----:B------:R0:W2:Y:S01]  /*0290*/  LDG.E R26, desc[UR4][R16.64] ;  /* 0x00000004101a7981 */ /* 0x0000a2000c1e1900 */
[----:B------:R-:W-:-:S04]  /*02a0*/  IMAD.WIDE R14, R2, 0x4, R16 ;  /* 0x00000004020e7825 */ /* 0x000fc800078e0210 */
[C---:B------:R-:W-:Y:S02]  /*02b0*/  IMAD.WIDE R6, R2.reuse, 0x4, R14 ;  /* 0x0000000402067825 */ /* 0x040fe400078e020e */
[----:B------:R-:W3:Y:S02]  /*02c0*/  LDG.E R15, desc[UR4][R14.64] ;  /* 0x000000040e0f7981 */ /* 0x000ee4000c1e1900 */
[C---:B------:R-:W-:Y:S02]  /*02d0*/  IMAD.WIDE R10, R2.reuse, 0x4, R6 ;  /* 0x00000004020a7825 */ /* 0x040fe400078e0206 */
[----:B------:R-:W4:Y:S02]  /*02e0*/  LDG.E R6, desc[UR4][R6.64] ;  /* 0x0000000406067981 */ /* 0x000f24000c1e1900 */
[C---:B------:R-:W-:Y:S02]  /*02f0*/  IMAD.WIDE R8, R2.reuse, 0x4, R10 ;  /* 0x0000000402087825 */ /* 0x040fe400078e020a */
[----:B------:R-:W5:Y:S02]  /*0300*/  LDG.E R10, desc[UR4][R10.64] ;  /* 0x000000040a0a7981 */ /* 0x000f64000c1e1900 */
[----:B------:R-:W-:-:S02]  /*0310*/  IMAD.WIDE R12, R2, 0x4, R8 ;  /* 0x00000004020c7825 */ /* 0x000fc400078e0208 */
[----:B------:R-:W5:Y:S04]  /*0320*/  LDG.E R7, desc[UR4][R4.64] ;  /* 0x0000000404077981 */ /* 0x000f68000c1e1900 */
[----:B------:R-:W5:Y:S01]  /*0330*/  LDG.E R8, desc[UR4][R8.64] ;  /* 0x0000000408087981 */ /* 0x000f62000c1e1900 */
[----:B0-----:R-:W-:-:S03]  /*0340*/  IMAD.WIDE R16, R2, 0x4, R12 ;  /* 0x0000000402107825 */ /* 0x001fc600078e020c */
[----:B------:R-:W5:Y:S04]  /*0350*/  LDG.E R12, desc[UR4][R12.64] ;  /* 0x000000040c0c7981 */ /* 0x000f68000c1e1900 */
[----:B------:R-:W5:Y:S04]  /*0360*/  LDG.E R14, desc[UR4][R16.64] ;  /* 0x00000004100e7981 */ /* 0x000f68000c1e1900 */
[----:B------:R-:W5:Y:S04]  /*0370*/  LDG.E R9, desc[UR4][R4.64+0x4] ;  /* 0x0000040404097981 */ /* 0x000f68000c1e1900 */
[----:B------:R-:W5:Y:S04]  /*0380*/  LDG.E R13, desc[UR4][R4.64+0x8] ;  /* 0x00000804040d7981 */ /* 0x000f68000c1e1900 */
[----:B------:R-:W5:Y:S01]  /*0390*/  LDG.E R11, desc[UR4][R4.64+0xc] ;  /* 0x00000c04040b7981 */ /* 0x000f62000c1e1900 */
[----:B--2---:R-:W-:Y:S01]  /*03a0*/  FFMA R26, R25, R26, R24 ;  /* 0x0000001a191a7223 */ /* 0x004fe20000000018 */
[----:B------:R-:W-:-:S06]  /*03b0*/  IMAD.WIDE R24, R2, 0x4, R16 ;  /* 0x0000000402187825 */ /* 0x000fcc00078e0210 */
[----:B------:R-:W2:Y:S01]  /*03c0*/  LDG.E R24, desc[UR4][R24.64] ;  /* 0x0000000418187981 */ /* 0x000ea2000c1e1900 */
[----:B---3--:R-:W-:Y:S01]  /*03d0*/  FFMA R22, R22, R15, R26 ;  /* 0x0000000f16167223 */ /* 0x008fe2000000001a */
[----:B------:R-:W-:-:S03]  /*03e0*/  IADD3 R20, PT, PT, R20, 0x8, RZ ;  /* 0x0000000814147810 */ /* 0x000fc60007ffe0ff */
[----:B----4-:R-:W-:Y:S01]  /*03f0*/  FFMA R29, R29, R6, R22 ;  /* 0x000000061d1d7223 */ /* 0x010fe20000000016 */
[----:B------:R-:W-:-:S03]  /*0400*/  ISETP.NE.AND P1, PT, R20, RZ, PT ;  /* 0x000000ff1400720c */ /* 0x000fc60003f25270 */
[----:B-----5:R-:W-:Y:S01]  /*0410*/  FFMA R10, R28, R10, R29 ;  /* 0x0000000a1c0a7223 */ /* 0x020fe2000000001d */
[----:B------:R-:W-:-:S03]  /*0420*/  IADD3 R6, P2, PT, R4, 0x20, RZ ;  /* 0x0000002004067810 */ /* 0x000fc60007f5e0ff */
[----:B------:R-:W-:Y:S01]  /*0430*/  FFMA R8, R7, R8, R10 ;  /* 0x0000000807087223 */ /* 0x000fe2000000000a */
[----:B------:R-:W-:Y:S02]  /*0440*/  IADD3.X R7, PT, PT, RZ, R5, RZ, P2, !PT ;  /* 0x00000005ff077210 */ /* 0x000fe400017fe4ff */
[----:B------:R-:W-:Y:S01]  /*0450*/  LEA R21, R2, R21, 0x3 ;  /* 0x0000001502157211 */ /* 0x000fe200078e18ff */
[----:B------:R-:W-:-:S04]  /*0460*/  FFMA R8, R9, R12, R8 ;  /* 0x0000000c09087223 */ /* 0x000fc80000000008 */
[----:B------:R-:W-:-:S04]  /*0470*/  FFMA R8, R13, R14, R8 ;  /* 0x0000000e0d087223 */ /* 0x000fc80000000008 */
[----:B--2---:R-:W-:Y:S01]  /*0480*/  FFMA R24, R11, R24, R8 ;  /* 0x000000180b187223 */ /* 0x004fe20000000008 */
[----:B------:R-:W-:Y:S06]  /*0490*/  @P1 BRA `(.L_x_2) ;  /* 0xfffffffc005c1947 */ /* 0x000fec000383ffff */
.L_x_1:
[----:B------:R-:W-:Y:S05]  /*04a0*/  @!P0 BRA `(.L_x_0) ;  /* 0x0000000000fc8947 */ /* 0x000fea0003800000 */
[----:B------:R-:W-:Y:S02]  /*04b0*/  ISETP.GE.U32.AND P1, PT, R27, 0x4, PT ;  /* 0x000000041b00780c */ /* 0x000fe40003f26070 */
[----:B------:R-:W-:-:S04]  /*04c0*/  LOP3.LUT R16, R3, 0x3, RZ, 0xc0, !PT ;  /* 0x0000000303107812 */ /* 0x000fc800078ec0ff */
[----:B------:R-:W-:-:S07]  /*04d0*/  ISETP.NE.AND P0, PT, R16, RZ, PT ;  /* 0x000000ff1000720c */ /* 0x000fce0003f05270 */
[----:B------:R-:W-:Y:S06]  /*04e0*/  @!P1 BRA `(.L_x_3) ;  /* 0x00000000006c9947 */ /* 0x000fec0003800000 */
[----:B------:R-:W0:Y:S01]  /*04f0*/  LDC.64 R6, c[0x0][0x388] ;  /* 0x0000e200ff067b82 */ /* 0x000e220000000a00 */
[----:B------:R-:W1:Y:S01]  /*0500*/  LDCU.64 UR6, c[0x0][0x380] ;  /* 0x00007000ff0677ac */ /* 0x000e620008000a00 */
[----:B------:R-:W-:Y:S01]  /*0510*/  IMAD R9, R23, R2, R19 ;  /* 0x0000000217097224 */ /* 0x000fe200078e0213 */
[CC--:B------:R-:W-:Y:S02]  /*0520*/  IADD3 R5, PT, PT, R18.reuse, R23.reuse, RZ ;  /* 0x0000001712057210 */ /* 0x0c0fe40007ffe0ff */
[----:B------:R-:W-:-:S03]  /*0530*/  IADD3 R10, P1, PT, R18, R23, RZ ;  /* 0x00000017120a7210 */ /* 0x000fc60007f3e0ff */
[----:B------:R-:W2:Y:S01]  /*0540*/  LDC.64 R14, c[0x0][0x380] ;  /* 0x0000e000ff0e7b82 */ /* 0x000ea20000000a00 */
[----:B0-----:R-:W-:-:S04]  /*0550*/  IMAD.WIDE R6, R9, 0x4, R6 ;  /* 0x0000000409067825 */ /* 0x001fc800078e0206 */
[----:B------:R-:W-:Y:S02]  /*0560*/  IMAD.WIDE R8, R2, 0x4, R6 ;  /* 0x0000000402087825 */ /* 0x000fe400078e0206 */
[----:B------:R-:W3:Y:S02]  /*0570*/  LDG.E R6, desc[UR4][R6.64] ;  /* 0x0000000406067981 */ /* 0x000ee4000c1e1900 */
[----:B--2---:R-:W-:Y:S01]  /*0580*/  IMAD.WIDE.U32 R14, R5, 0x4, R14 ;  /* 0x00000004050e7825 */ /* 0x004fe200078e000e */
[----:B------:R-:W-:Y:S02]  /*0590*/  IADD3.X R5, PT, PT, RZ, RZ, RZ, P1, !PT ;  /* 0x000000ffff057210 */ /* 0x000fe40000ffe4ff */
[----:B-1----:R-:W-:-:S03]  /*05a0*/  LEA R4, P1, R10, UR6, 0x2 ;  /* 0x000000060a047c11 */ /* 0x002fc6000f8210ff */
[----:B------:R-:W3:Y:S01]  /*05b0*/  LDG.E R15, desc[UR4][R14.64] ;  /* 0x000000040e0f7981 */ /* 0x000ee2000c1e1900 */
[----:B------:R-:W-:Y:S01]  /*05c0*/  LEA.HI.X R5, R10, UR7, R5, 0x2, P1 ;  /* 0x000000070a057c11 */ /* 0x000fe200088f1405 */
[C---:B------:R-:W-:Y:S02]  /*05d0*/  IMAD.WIDE R10, R2.reuse, 0x4, R8 ;  /* 0x00000004020a7825 */ /* 0x040fe400078e0208 */
[----:B------:R-:W2:Y:S04]  /*05e0*/  LDG.E R8, desc[UR4][R8.64] ;  /* 0x0000000408087981 */ /* 0x000ea8000c1e1900 */
[----:B------:R-:W2:Y:S01]  /*05f0*/  LDG.E R17, desc[UR4][R4.64+0x4] ;  /* 0x0000040404117981 */ /* 0x000ea2000c1e1900 */
[----:B------:R-:W-:-:S03]  /*0600*/  IMAD.WIDE R12, R2, 0x4, R10 ;  /* 0x00000004020c7825 */ /* 0x000fc600078e020a */
[----:B------:R-:W4:Y:S04]  /*0610*/  LDG.E R21, desc[UR4][R10.64] ;  /* 0x000000040a157981 */ /* 0x000f28000c1e1900 */
[----:B------:R-:W4:Y:S04]  /*0620*/  LDG.E R20, desc[UR4][R4.64+0x8] ;  /* 0x0000080404147981 */ /* 0x000f28000c1e1900 */
[----:B------:R-:W5:Y:S04]  /*0630*/  LDG.E R22, desc[UR4][R4.64+0xc] ;  /* 0x00000c0404167981 */ /* 0x000f68000c1e1900 */
[----:B------:R-:W5:Y:S01]  /*0640*/  LDG.E R12, desc[UR4][R12.64] ;  /* 0x000000040c0c7981 */ /* 0x000f62000c1e1900 */
[----:B------:R-:W-:Y:S01]  /*0650*/  IADD3 R23, PT, PT, R23, 0x4, RZ ;  /* 0x0000000417177810 */ /* 0x000fe20007ffe0ff */
[----:B---3--:R-:W-:-:S04]  /*0660*/  FFMA R24, R15, R6, R24 ;  /* 0x000000060f187223 */ /* 0x008fc80000000018 */
[----:B--2---:R-:W-:-:S04]  /*0670*/  FFMA R17, R17, R8, R24 ;  /* 0x0000000811117223 */ /* 0x004fc80000000018 */
[----:B----4-:R-:W-:-:S04]  /*0680*/  FFMA R17, R20, R21, R17 ;  /* 0x0000001514117223 */ /* 0x010fc80000000011 */
[----:B-----5:R-:W-:-:S07]  /*0690*/  FFMA R24, R22, R12, R17 ;  /* 0x0000000c16187223 */ /* 0x020fce0000000011 */
.L_x_3:
[----:B------:R-:W-:Y:S05]  /*06a0*/  @!P0 BRA `(.L_x_0) ;  /* 0x00000000007c8947 */ /* 0x000fea0003800000 */
[----:B------:R-:W-:Y:S01]  /*06b0*/  ISETP.NE.AND P1, PT, R16, 0x1, PT ;  /* 0x000000011000780c */ /* 0x000fe20003f25270 */
[----:B------:R-:W0:Y:S01]  /*06c0*/  LDC.64 R12, c[0x0][0x380] ;  /* 0x0000e000ff0c7b82 */ /* 0x000e220000000a00 */
[----:B------:R-:W-:-:S04]  /*06d0*/  LOP3.LUT R3, R3, 0x1, RZ, 0xc0, !PT ;  /* 0x0000000103037812 */ /* 0x000fc800078ec0ff */
[----:B------:R-:W-:-:S03]  /*06e0*/  ISETP.NE.U32.AND P0, PT, R3, 0x1, PT ;  /* 0x000000010300780c */ /* 0x000fc60003f05070 */
[----:B------:R-:W1:Y:S04]  /*06f0*/  LDC.64 R10, c[0x0][0x388] ;  /* 0x0000e200ff0a7b82 */ /* 0x000e680000000a00 */
[CC--:B------:R-:W-:Y:S01]  /*0700*/  @P1 IADD3 R15, PT, PT, R18.reuse, R23.reuse, RZ ;  /* 0x00000017120f1210 */ /* 0x0c0fe20007ffe0ff */
[C---:B------:R-:W-:Y:S01]  /*0710*/  @P1 IMAD R3, R23.reuse, R2, R19 ;  /* 0x0000000217031224 */ /* 0x040fe200078e0213 */
[----:B------:R-:W-:Y:S02]  /*0720*/  @P1 IADD3 R14, P2, PT, R18, R23, RZ ;  /* 0x00000017120e1210 */ /* 0x000fe40007f5e0ff */
[----:B------:R-:W2:Y:S01]  /*0730*/  @P1 LDC.64 R4, c[0x0][0x380] ;  /* 0x0000e000ff041b82 */ /* 0x000ea20000000a00 */
[----:B------:R-:W-:-:S07]  /*0740*/  @P1 IADD3 R23, PT, PT, R23, 0x2, RZ ;  /* 0x0000000217171810 */ /* 0x000fce0007ffe0ff */
[----:B------:R-:W3:Y:S01]  /*0750*/  LDC.64 R6, c[0x0][0x380] ;  /* 0x0000e000ff067b82 */ /* 0x000ee20000000a00 */
[----:B0-----:R-:W-:Y:S01]  /*0760*/  @P1 IMAD.WIDE.U32 R12, R15, 0x4, R12 ;  /* 0x000000040f0c1825 */ /* 0x001fe200078e000c */
[----:B------:R-:W-:-:S05]  /*0770*/  @P1 IADD3.X R15, PT, PT, RZ, RZ, RZ, P2, !PT ;  /* 0x000000ffff0f1210 */ /* 0x000fca00017fe4ff */
[----:B------:R-:W4:Y:S01]  /*0780*/  @P1 LDG.E R13, desc[UR4][R12.64] ;  /* 0x000000040c0d1981 */ /* 0x000f22000c1e1900 */
[----:B------:R-:W0:Y:S01]  /*0790*/  LDC.64 R8, c[0x0][0x388] ;  /* 0x0000e200ff087b82 */ /* 0x000e220000000a00 */
[----:B-1----:R-:W-:Y:S01]  /*07a0*/  @P1 IMAD.WIDE R10, R3, 0x4, R10 ;  /* 0x00000004030a1825 */ /* 0x002fe200078e020a */
[----:B------:R-:W-:Y:S02]  /*07b0*/  @!P0 IADD3 R3, PT, PT, R18, R23, RZ ;  /* 0x0000001712038210 */ /* 0x000fe40007ffe0ff */
[C---:B--2---:R-:W-:Y:S01]  /*07c0*/  @P1 LEA R4, P2, R14.reuse, R4, 0x2 ;  /* 0x000000040e041211 */ /* 0x044fe200078410ff */
[----:B------:R-:W-:Y:S01]  /*07d0*/  @!P0 IMAD R23, R23, R2, R19 ;  /* 0x0000000217178224 */ /* 0x000fe200078e0213 */
[----:B------:R-:W4:Y:S02]  /*07e0*/  @P1 LDG.E R16, desc[UR4][R10.64] ;  /* 0x000000040a101981 */ /* 0x000f24000c1e1900 */
[----:B------:R-:W-:Y:S01]  /*07f0*/  @P1 LEA.HI.X R5, R14, R5, R15, 0x2, P2 ;  /* 0x000000050e051211 */ /* 0x000fe200010f140f */
[----:B------:R-:W-:-:S04]  /*0800*/  @P1 IMAD.WIDE R14, R2, 0x4, R10 ;  /* 0x00000004020e1825 */ /* 0x000fc800078e020a */
[----:B---3--:R-:W-:Y:S01]  /*0810*/  @!P0 IMAD.WIDE.U32 R6, R3, 0x4, R6 ;  /* 0x0000000403068825 */ /* 0x008fe200078e0006 */
[----:B------:R-:W2:Y:S04]  /*0820*/  @P1 LDG.E R4, desc[UR4][R4.64+0x4] ;  /* 0x0000040404041981 */ /* 0x000ea8000c1e1900 */
[----:B------:R-:W2:Y:S01]  /*0830*/  @P1 LDG.E R14, desc[UR4][R14.64] ;  /* 0x000000040e0e1981 */ /* 0x000ea2000c1e1900 */
[----:B0-----:R-:W-:-:S03]  /*0840*/  @!P0 IMAD.WIDE R8, R23, 0x4, R8 ;  /* 0x0000000417088825 */ /* 0x001fc600078e0208 */
[----:B------:R-:W3:Y:S04]  /*0850*/  @!P0 LDG.E R7, desc[UR4][R6.64] ;  /* 0x0000000406078981 */ /* 0x000ee8000c1e1900 */
[----:B------:R-:W3:Y:S01]  /*0860*/  @!P0 LDG.E R8, desc[UR4][R8.64] ;  /* 0x0000000408088981 */ /* 0x000ee2000c1e1900 */
[----:B----4-:R-:W-:-:S04]  /*0870*/  @P1 FFMA R13, R13, R16, R24 ;  /* 0x000000100d0d1223 */ /* 0x010fc80000000018 */
[----:B--2---:R-:W-:-:S04]  /*0880*/  @P1 FFMA R24, R4, R14, R13 ;  /* 0x0000000e04181223 */ /* 0x004fc8000000000d */
[----:B---3--:R-:W-:-:S07]  /*0890*/  @!P0 FFMA R24, R7, R8, R24 ;  /* 0x0000000807188223 */ /* 0x008fce0000000018 */
.L_x_0:
[----:B------:R-:W0:Y:S01]  /*08a0*/  LDC.64 R4, c[0x0][0x390] ;  /* 0x0000e400ff047b82 */ /* 0x000e220000000a00 */
[----:B------:R-:W-:-:S04]  /*08b0*/  IMAD R3, R0, R2, R19 ;  /* 0x0000000200037224 */ /* 0x000fc800078e0213 */
[----:B0-----:R-:W-:-:S05]  /*08c0*/  IMAD.WIDE R2, R3, 0x4, R4 ;  /* 0x0000000403027825 */ /* 0x001fca00078e0204 */
[----:B------:R-:W-:Y:S01]  /*08d0*/  STG.E desc[UR4][R2.64], R24 ;  /* 0x0000001802007986 */ /* 0x000fe2000c101904 */
[----:B------:R-:W-:Y:S05]  /*08e0*/  EXIT ;  /* 0x000000000000794d */ /* 0x000fea0003800000 */
.L_x_4:
[----:B------:R-:W-:-:S00]  /*08f0*/  BRA `(.L_x_4) ;  /* 0xfffffffc00fc7947 */ /* 0x000fc0000383ffff */
[----:B------:R-:W-:-:S00]  /*0900*/  NOP ;  /* 0x0000000000007918 */ /* 0x000fc00000000000 */
[----:B------:R-:W-:-:S00]  /*0910*/  NOP ;  /* 0x0000000000007918 */ /* 0x000fc00000000000 */
[----:B------:R-:W-:-:S00]  /*0920*/  NOP ;  /* 0x0000000000007918 */ /* 0x000fc00000000000 */
[----:B------:R-:W-:-:S00]  /*0930*/  NOP ;  /* 0x0000000000007918 */ /* 0x000fc00000000000 */
[----:B------:R-:W-:-:S00]  /*0940*/  NOP ;  /* 0x0000000000007918 */ /* 0x000fc00000000000 */
[----:B------:R-:W-:-:S00]  /*0950*/  NOP ;  /* 0x0000000000007918 */ /* 0x000fc00000000000 */
[----:B------:R-:W-:-:S00]  /*0960*/  NOP ;  /* 0x0000000000007918 */ /* 0x000fc00000000000 */
[----:B------:R-:W-:-:S00]  /*0970*/  NOP ;  /* 0x0000000000007918 */ /* 0x000fc00000000000 */
.L_x_5:


//--------------------- .nv.shared.reserved.0     --------------------------
	.section	.nv.shared.reserved.0,"aw",@nobits
	.weak		__nv_reservedSMEM_offset_0_alias
	.size		__nv_reservedSMEM_offset_0_alias, 0, 64
	.other		__nv_reservedSMEM_offset_0_alias,@"STO_CUDA_RESERVED_SHARED STV_DEFAULT"
__nv_reservedSMEM_offset_0_alias:
	.zero		0
	.zero		64


//--------------------- .nv.constant0._Z16multiplyMatricesPfS_S_iii --------------------------
	.section	.nv.constant0._Z16multiplyMatricesPfS_S_iii,"a",@progbits
	.sectionflags	@""
	.align	4
.nv.constant0._Z16multiplyMatricesPfS_S_iii:
	.zero		932


//--------------------- SYMBOLS --------------------------

	.type		.nv.reservedSmem.offset0,@object
	.size		.nv.reservedSmem.offset0,0x4
